//
// Generated by NVIDIA NVVM Compiler
//
// Compiler Build ID: CL-36424714
// Cuda compilation tools, release 13.0, V13.0.88
// Based on NVVM 20.0.0
//

.version 9.0
.target sm_100
.address_size 64

	// .globl	_Z18fct_ale_c_verticaliPKiPdPKdS3_S3_S3_S3_dS3_

.visible .entry _Z18fct_ale_c_verticaliPKiPdPKdS3_S3_S3_S3_dS3_(
	.param .u32 _Z18fct_ale_c_verticaliPKiPdPKdS3_S3_S3_S3_dS3__param_0,
	.param .u64 .ptr .align 1 _Z18fct_ale_c_verticaliPKiPdPKdS3_S3_S3_S3_dS3__param_1,
	.param .u64 .ptr .align 1 _Z18fct_ale_c_verticaliPKiPdPKdS3_S3_S3_S3_dS3__param_2,
	.param .u64 .ptr .align 1 _Z18fct_ale_c_verticaliPKiPdPKdS3_S3_S3_S3_dS3__param_3,
	.param .u64 .ptr .align 1 _Z18fct_ale_c_verticaliPKiPdPKdS3_S3_S3_S3_dS3__param_4,
	.param .u64 .ptr .align 1 _Z18fct_ale_c_verticaliPKiPdPKdS3_S3_S3_S3_dS3__param_5,
	.param .u64 .ptr .align 1 _Z18fct_ale_c_verticaliPKiPdPKdS3_S3_S3_S3_dS3__param_6,
	.param .u64 .ptr .align 1 _Z18fct_ale_c_verticaliPKiPdPKdS3_S3_S3_S3_dS3__param_7,
	.param .f64 _Z18fct_ale_c_verticaliPKiPdPKdS3_S3_S3_S3_dS3__param_8,
	.param .u64 .ptr .align 1 _Z18fct_ale_c_verticaliPKiPdPKdS3_S3_S3_S3_dS3__param_9
)
{
	.reg .pred 	%p<6>;
	.reg .b32 	%r<33>;
	.reg .b64 	%rd<44>;
	.reg .b64 	%fd<72>;

	ld.param.u32 	%r19, [_Z18fct_ale_c_verticaliPKiPdPKdS3_S3_S3_S3_dS3__param_0];
	ld.param.u64 	%rd15, [_Z18fct_ale_c_verticaliPKiPdPKdS3_S3_S3_S3_dS3__param_1];
	ld.param.u64 	%rd13, [_Z18fct_ale_c_verticaliPKiPdPKdS3_S3_S3_S3_dS3__param_2];
	ld.param.u64 	%rd14, [_Z18fct_ale_c_verticaliPKiPdPKdS3_S3_S3_S3_dS3__param_3];
	ld.param.u64 	%rd16, [_Z18fct_ale_c_verticaliPKiPdPKdS3_S3_S3_S3_dS3__param_4];
	ld.param.u64 	%rd17, [_Z18fct_ale_c_verticaliPKiPdPKdS3_S3_S3_S3_dS3__param_5];
	ld.param.u64 	%rd18, [_Z18fct_ale_c_verticaliPKiPdPKdS3_S3_S3_S3_dS3__param_6];
	ld.param.u64 	%rd19, [_Z18fct_ale_c_verticaliPKiPdPKdS3_S3_S3_S3_dS3__param_7];
	ld.param.f64 	%fd1, [_Z18fct_ale_c_verticaliPKiPdPKdS3_S3_S3_S3_dS3__param_8];
	ld.param.u64 	%rd20, [_Z18fct_ale_c_verticaliPKiPdPKdS3_S3_S3_S3_dS3__param_9];
	cvta.to.global.u64 	%rd1, %rd20;
	cvta.to.global.u64 	%rd2, %rd19;
	cvta.to.global.u64 	%rd3, %rd18;
	cvta.to.global.u64 	%rd4, %rd17;
	cvta.to.global.u64 	%rd5, %rd16;
	cvta.to.global.u64 	%rd6, %rd14;
	cvta.to.global.u64 	%rd7, %rd13;
	cvta.to.global.u64 	%rd21, %rd15;
	mov.u32 	%r20, %ctaid.x;
	mul.lo.s32 	%r1, %r19, %r20;
	mul.wide.u32 	%rd22, %r20, 4;
	add.s64 	%rd23, %rd21, %rd22;
	ld.global.nc.u32 	%r2, [%rd23];
	add.s32 	%r3, %r2, -1;
	mov.u32 	%r32, %tid.x;
	setp.ge.s32 	%p1, %r32, %r3;
	@%p1 bra 	$L__BB0_7;
	sub.s32 	%r21, %r2, %r32;
	add.s32 	%r5, %r21, -2;
	and.b32  	%r22, %r5, 96;
	setp.eq.s32 	%p2, %r22, 96;
	@%p2 bra 	$L__BB0_4;
	shr.u32 	%r23, %r5, 5;
	add.s32 	%r24, %r23, 1;
	and.b32  	%r25, %r24, 3;
	add.s32 	%r29, %r32, %r1;
	neg.s32 	%r28, %r25;
	shl.b32 	%r26, %r24, 5;
	and.b32  	%r27, %r26, 96;
	add.s32 	%r32, %r32, %r27;
$L__BB0_3:
	.pragma "nounroll";
	mul.wide.s32 	%rd24, %r29, 8;
	add.s64 	%rd25, %rd1, %rd24;
	add.s64 	%rd26, %rd2, %rd24;
	add.s64 	%rd27, %rd3, %rd24;
	add.s64 	%rd28, %rd4, %rd24;
	add.s64 	%rd29, %rd5, %rd24;
	add.s64 	%rd30, %rd6, %rd24;
	add.s64 	%rd31, %rd7, %rd24;
	ld.global.f64 	%fd2, [%rd31];
	ld.global.nc.f64 	%fd3, [%rd30];
	ld.global.nc.f64 	%fd4, [%rd29];
	mul.f64 	%fd5, %fd3, %fd4;
	sub.f64 	%fd6, %fd2, %fd5;
	ld.global.nc.f64 	%fd7, [%rd28];
	ld.global.nc.f64 	%fd8, [%rd27];
	fma.rn.f64 	%fd9, %fd7, %fd8, %fd6;
	ld.global.nc.f64 	%fd10, [%rd26];
	ld.global.nc.f64 	%fd11, [%rd26+8];
	sub.f64 	%fd12, %fd10, %fd11;
	ld.global.nc.f64 	%fd13, [%rd25];
	div.rn.f64 	%fd14, %fd1, %fd13;
	fma.rn.f64 	%fd15, %fd12, %fd14, %fd9;
	st.global.f64 	[%rd31], %fd15;
	add.s32 	%r29, %r29, 32;
	add.s32 	%r28, %r28, 1;
	setp.ne.s32 	%p3, %r28, 0;
	@%p3 bra 	$L__BB0_3;
$L__BB0_4:
	setp.lt.u32 	%p4, %r5, 96;
	@%p4 bra 	$L__BB0_7;
	add.s32 	%r31, %r32, %r1;
	add.s64 	%rd8, %rd5, 512;
	add.s64 	%rd9, %rd1, 512;
	add.s64 	%rd10, %rd4, 512;
	add.s64 	%rd11, %rd3, 512;
	add.s64 	%rd12, %rd2, 512;
$L__BB0_6:
	ld.param.u64 	%rd43, [_Z18fct_ale_c_verticaliPKiPdPKdS3_S3_S3_S3_dS3__param_3];
	ld.param.u64 	%rd42, [_Z18fct_ale_c_verticaliPKiPdPKdS3_S3_S3_S3_dS3__param_2];
	mul.wide.s32 	%rd32, %r31, 8;
	cvta.to.global.u64 	%rd33, %rd42;
	add.s64 	%rd34, %rd33, %rd32;
	cvta.to.global.u64 	%rd35, %rd43;
	add.s64 	%rd36, %rd35, %rd32;
	add.s64 	%rd37, %rd8, %rd32;
	add.s64 	%rd38, %rd9, %rd32;
	add.s64 	%rd39, %rd10, %rd32;
	add.s64 	%rd40, %rd11, %rd32;
	add.s64 	%rd41, %rd12, %rd32;
	ld.global.f64 	%fd16, [%rd34];
	ld.global.nc.f64 	%fd17, [%rd36];
	ld.global.nc.f64 	%fd18, [%rd37+-512];
	mul.f64 	%fd19, %fd17, %fd18;
	sub.f64 	%fd20, %fd16, %fd19;
	ld.global.nc.f64 	%fd21, [%rd39+-512];
	ld.global.nc.f64 	%fd22, [%rd40+-512];
	fma.rn.f64 	%fd23, %fd21, %fd22, %fd20;
	ld.global.nc.f64 	%fd24, [%rd41+-512];
	ld.global.nc.f64 	%fd25, [%rd41+-504];
	sub.f64 	%fd26, %fd24, %fd25;
	ld.global.nc.f64 	%fd27, [%rd38+-512];
	div.rn.f64 	%fd28, %fd1, %fd27;
	fma.rn.f64 	%fd29, %fd26, %fd28, %fd23;
	st.global.f64 	[%rd34], %fd29;
	ld.global.f64 	%fd30, [%rd34+256];
	ld.global.nc.f64 	%fd31, [%rd36+256];
	ld.global.nc.f64 	%fd32, [%rd37+-256];
	mul.f64 	%fd33, %fd31, %fd32;
	sub.f64 	%fd34, %fd30, %fd33;
	ld.global.nc.f64 	%fd35, [%rd39+-256];
	ld.global.nc.f64 	%fd36, [%rd40+-256];
	fma.rn.f64 	%fd37, %fd35, %fd36, %fd34;
	ld.global.nc.f64 	%fd38, [%rd41+-256];
	ld.global.nc.f64 	%fd39, [%rd41+-248];
	sub.f64 	%fd40, %fd38, %fd39;
	ld.global.nc.f64 	%fd41, [%rd38+-256];
	div.rn.f64 	%fd42, %fd1, %fd41;
	fma.rn.f64 	%fd43, %fd40, %fd42, %fd37;
	st.global.f64 	[%rd34+256], %fd43;
	ld.global.f64 	%fd44, [%rd34+512];
	ld.global.nc.f64 	%fd45, [%rd36+512];
	ld.global.nc.f64 	%fd46, [%rd37];
	mul.f64 	%fd47, %fd45, %fd46;
	sub.f64 	%fd48, %fd44, %fd47;
	ld.global.nc.f64 	%fd49, [%rd39];
	ld.global.nc.f64 	%fd50, [%rd40];
	fma.rn.f64 	%fd51, %fd49, %fd50, %fd48;
	ld.global.nc.f64 	%fd52, [%rd41];
	ld.global.nc.f64 	%fd53, [%rd41+8];
	sub.f64 	%fd54, %fd52, %fd53;
	ld.global.nc.f64 	%fd55, [%rd38];
	div.rn.f64 	%fd56, %fd1, %fd55;
	fma.rn.f64 	%fd57, %fd54, %fd56, %fd51;
	st.global.f64 	[%rd34+512], %fd57;
	ld.global.f64 	%fd58, [%rd34+768];
	ld.global.nc.f64 	%fd59, [%rd36+768];
	ld.global.nc.f64 	%fd60, [%rd37+256];
	mul.f64 	%fd61, %fd59, %fd60;
	sub.f64 	%fd62, %fd58, %fd61;
	ld.global.nc.f64 	%fd63, [%rd39+256];
	ld.global.nc.f64 	%fd64, [%rd40+256];
	fma.rn.f64 	%fd65, %fd63, %fd64, %fd62;
	ld.global.nc.f64 	%fd66, [%rd41+256];
	ld.global.nc.f64 	%fd67, [%rd41+264];
	sub.f64 	%fd68, %fd66, %fd67;
	ld.global.nc.f64 	%fd69, [%rd38+256];
	div.rn.f64 	%fd70, %fd1, %fd69;
	fma.rn.f64 	%fd71, %fd68, %fd70, %fd65;
	st.global.f64 	[%rd34+768], %fd71;
	add.s32 	%r32, %r32, 128;
	add.s32 	%r31, %r31, 128;
	setp.lt.s32 	%p5, %r32, %r3;
	@%p5 bra 	$L__BB0_6;
$L__BB0_7:
	ret;

}


// ===== COMPILED SASS (sm_100) =====

	.target	sm_100

	.elftype	@"ET_EXEC"


//--------------------- .note.nv.tkinfo           --------------------------
	.section	.note.nv.tkinfo,"",@"SHT_NOTE"
	.sectionflags	@"SHF_NOTE_NV_TKINFO"
	.tkinfo
        /*0018*/ 	.word	0x00000002
        /*0030*/ 	.string	""
        /*0030*/ 	.string	"ptxas"
        /*0030*/ 	.string	"Cuda compilation tools, release 13.0, V13.0.88"
        /*0030*/ 	.string	"Build cuda_13.0.r13.0/compiler.36424714_0"
        /*0030*/ 	.string	"-arch sm_100 -m 64 "



//--------------------- .note.nv.cuinfo           --------------------------
	.section	.note.nv.cuinfo,"",@"SHT_NOTE"
	.sectionflags	@"SHF_NOTE_NV_CUINFO"
        /*0018*/ 	.short	0x0002
        /*001a*/ 	.short	0x0064
        /*001c*/ 	.short	0x0082
	.zero		2


//--------------------- .nv.info                  --------------------------
	.section	.nv.info,"",@"SHT_CUDA_INFO"
	.align	4


	//----- nvinfo : EIATTR_REGCOUNT
	.align		4
        /*0000*/ 	.byte	0x04, 0x2f
        /*0002*/ 	.short	(.L_1 - .L_0)
	.align		4
.L_0:
        /*0004*/ 	.word	index@(_Z18fct_ale_c_verticaliPKiPdPKdS3_S3_S3_S3_dS3_)
        /*0008*/ 	.word	0x0000002e


	//----- nvinfo : EIATTR_FRAME_SIZE
	.align		4
.L_1:
        /*000c*/ 	.byte	0x04, 0x11
        /*000e*/ 	.short	(.L_3 - .L_2)
	.align		4
.L_2:
        /*0010*/ 	.word	index@($__internal_0_$__cuda_sm20_div_rn_f64_full)
        /*0014*/ 	.word	0x00000000


	//----- nvinfo : EIATTR_FRAME_SIZE
	.align		4
.L_3:
        /*0018*/ 	.byte	0x04, 0x11
        /*001a*/ 	.short	(.L_5 - .L_4)
	.align		4
.L_4:
        /*001c*/ 	.word	index@(_Z18fct_ale_c_verticaliPKiPdPKdS3_S3_S3_S3_dS3_)
        /*0020*/ 	.word	0x00000000


	//----- nvinfo : EIATTR_MIN_STACK_SIZE
	.align		4
.L_5:
        /*0024*/ 	.byte	0x04, 0x12
        /*0026*/ 	.short	(.L_7 - .L_6)
	.align		4
.L_6:
        /*0028*/ 	.word	index@(_Z18fct_ale_c_verticaliPKiPdPKdS3_S3_S3_S3_dS3_)
        /*002c*/ 	.word	0x00000000
.L_7:


//--------------------- .nv.compat                --------------------------
	.section	.nv.compat,"",@"SHT_CUDA_COMPAT_INFO"
	.align	4
        /*0000*/ 	.byte	0x02, 0x09, 0x00, 0x00, 0x02, 0x02, 0x01, 0x00, 0x02, 0x05, 0x05, 0x00, 0x03, 0x07, 0x01, 0x01
        /*0010*/ 	.byte	0x02, 0x03, 0x00, 0x00, 0x02, 0x06, 0x01, 0x00, 0x04, 0x0b, 0x08, 0x00, 0x01, 0x00, 0x00, 0x00
        /*0020*/ 	.byte	0x00, 0x00, 0x00, 0x00


//--------------------- .nv.info._Z18fct_ale_c_verticaliPKiPdPKdS3_S3_S3_S3_dS3_ --------------------------
	.section	.nv.info._Z18fct_ale_c_verticaliPKiPdPKdS3_S3_S3_S3_dS3_,"",@"SHT_CUDA_INFO"
	.sectionflags	@""
	.align	4


	//----- nvinfo : EIATTR_CUDA_API_VERSION
	.align		4
        /*0000*/ 	.byte	0x04, 0x37
        /*0002*/ 	.short	(.L_9 - .L_8)
.L_8:
        /*0004*/ 	.word	0x00000082


	//----- nvinfo : EIATTR_KPARAM_INFO
	.align		4
.L_9:
        /*0008*/ 	.byte	0x04, 0x17
        /*000a*/ 	.short	(.L_11 - .L_10)
.L_10:
        /*000c*/ 	.word	0x00000000
        /*0010*/ 	.short	0x0009
        /*0012*/ 	.short	0x0048
        /*0014*/ 	.byte	0x00, 0xf5, 0x21, 0x00


	//----- nvinfo : EIATTR_KPARAM_INFO
	.align		4
.L_11:
        /*0018*/ 	.byte	0x04, 0x17
        /*001a*/ 	.short	(.L_13 - .L_12)
.L_12:
        /*001c*/ 	.word	0x00000000
        /*0020*/ 	.short	0x0008
        /*0022*/ 	.short	0x0040
        /*0024*/ 	.byte	0x00, 0xf0, 0x21, 0x00


	//----- nvinfo : EIATTR_KPARAM_INFO
	.align		4
.L_13:
        /*0028*/ 	.byte	0x04, 0x17
        /*002a*/ 	.short	(.L_15 - .L_14)
.L_14:
        /*002c*/ 	.word	0x00000000
        /*0030*/ 	.short	0x0007
        /*0032*/ 	.short	0x0038
        /*0034*/ 	.byte	0x00, 0xf5, 0x21, 0x00


	//----- nvinfo : EIATTR_KPARAM_INFO
	.align		4
.L_15:
        /*0038*/ 	.byte	0x04, 0x17
        /*003a*/ 	.short	(.L_17 - .L_16)
.L_16:
        /*003c*/ 	.word	0x00000000
        /*0040*/ 	.short	0x0006
        /*0042*/ 	.short	0x0030
        /*0044*/ 	.byte	0x00, 0xf5, 0x21, 0x00


	//----- nvinfo : EIATTR_KPARAM_INFO
	.align		4
.L_17:
        /*0048*/ 	.byte	0x04, 0x17
        /*004a*/ 	.short	(.L_19 - .L_18)
.L_18:
        /*004c*/ 	.word	0x00000000
        /*0050*/ 	.short	0x0005
        /*0052*/ 	.short	0x0028
        /*0054*/ 	.byte	0x00, 0xf5, 0x21, 0x00


	//----- nvinfo : EIATTR_KPARAM_INFO
	.align		4
.L_19:
        /*0058*/ 	.byte	0x04, 0x17
        /*005a*/ 	.short	(.L_21 - .L_20)
.L_20:
        /*005c*/ 	.word	0x00000000
        /*0060*/ 	.short	0x0004
        /*0062*/ 	.short	0x0020
        /*0064*/ 	.byte	0x00, 0xf5, 0x21, 0x00


	//----- nvinfo : EIATTR_KPARAM_INFO
	.align		4
.L_21:
        /*0068*/ 	.byte	0x04, 0x17
        /*006a*/ 	.short	(.L_23 - .L_22)
.L_22:
        /*006c*/ 	.word	0x00000000
        /*0070*/ 	.short	0x0003
        /*0072*/ 	.short	0x0018
        /*0074*/ 	.byte	0x00, 0xf5, 0x21, 0x00


	//----- nvinfo : EIATTR_KPARAM_INFO
	.align		4
.L_23:
        /*0078*/ 	.byte	0x04, 0x17
        /*007a*/ 	.short	(.L_25 - .L_24)
.L_24:
        /*007c*/ 	.word	0x00000000
        /*0080*/ 	.short	0x0002
        /*0082*/ 	.short	0x0010
        /*0084*/ 	.byte	0x00, 0xf5, 0x21, 0x00


	//----- nvinfo : EIATTR_KPARAM_INFO
	.align		4
.L_25:
        /*0088*/ 	.byte	0x04, 0x17
        /*008a*/ 	.short	(.L_27 - .L_26)
.L_26:
        /*008c*/ 	.word	0x00000000
        /*0090*/ 	.short	0x0001
        /*0092*/ 	.short	0x0008
        /*0094*/ 	.byte	0x00, 0xf5, 0x21, 0x00


	//----- nvinfo : EIATTR_KPARAM_INFO
	.align		4
.L_27:
        /*0098*/ 	.byte	0x04, 0x17
        /*009a*/ 	.short	(.L_29 - .L_28)
.L_28:
        /*009c*/ 	.word	0x00000000
        /*00a0*/ 	.short	0x0000
        /*00a2*/ 	.short	0x0000
        /*00a4*/ 	.byte	0x00, 0xf0, 0x11, 0x00


	//----- nvinfo : EIATTR_SPARSE_MMA_MASK
	.align		4
.L_29:
        /*00a8*/ 	.byte	0x03, 0x50
        /*00aa*/ 	.short	0x0000


	//----- nvinfo : EIATTR_MAXREG_COUNT
	.align		4
        /*00ac*/ 	.byte	0x03, 0x1b
        /*00ae*/ 	.short	0x00ff


	//----- nvinfo : EIATTR_MERCURY_ISA_VERSION
	.align		4
        /*00b0*/ 	.byte	0x03, 0x5f
        /*00b2*/ 	.short	0x0101


	//----- nvinfo : EIATTR_VRC_CTA_INIT_COUNT
	.align		4
        /*00b4*/ 	.byte	0x02, 0x4a
	.zero		1
	.zero		1


	//----- nvinfo : EIATTR_EXIT_INSTR_OFFSETS
	.align		4
        /*00b8*/ 	.byte	0x04, 0x1c
        /*00ba*/ 	.short	(.L_31 - .L_30)


	//   ....[0]....
.L_30:
        /*00bc*/ 	.word	0x00000090


	//   ....[1]....
        /*00c0*/ 	.word	0x000004d0


	//   ....[2]....
        /*00c4*/ 	.word	0x00000f60


	//----- nvinfo : EIATTR_CRS_STACK_SIZE
	.align		4
.L_31:
        /*00c8*/ 	.byte	0x04, 0x1e
        /*00ca*/ 	.short	(.L_33 - .L_32)
.L_32:
        /*00cc*/ 	.word	0x00000000


	//----- nvinfo : EIATTR_CBANK_PARAM_SIZE
	.align		4
.L_33:
        /*00d0*/ 	.byte	0x03, 0x19
        /*00d2*/ 	.short	0x0050


	//----- nvinfo : EIATTR_PARAM_CBANK
	.align		4
        /*00d4*/ 	.byte	0x04, 0x0a
        /*00d6*/ 	.short	(.L_35 - .L_34)
	.align		4
.L_34:
        /*00d8*/ 	.word	index@(.nv.constant0._Z18fct_ale_c_verticaliPKiPdPKdS3_S3_S3_S3_dS3_)
        /*00dc*/ 	.short	0x0380
        /*00de*/ 	.short	0x0050


	//----- nvinfo : EIATTR_SW_WAR
	.align		4
.L_35:
        /*00e0*/ 	.byte	0x04, 0x36
        /*00e2*/ 	.short	(.L_37 - .L_36)
.L_36:
        /*00e4*/ 	.word	0x00000008
.L_37:


//--------------------- .nv.callgraph             --------------------------
	.section	.nv.callgraph,"",@"SHT_CUDA_CALLGRAPH"
	.align	4
	.sectionentsize	8
	.align		4
        /*0000*/ 	.word	0x00000000
	.align		4
        /*0004*/ 	.word	0xffffffff
	.align		4
        /*0008*/ 	.word	0x00000000
	.align		4
        /*000c*/ 	.word	0xfffffffe
	.align		4
        /*0010*/ 	.word	0x00000000
	.align		4
        /*0014*/ 	.word	0xfffffffd
	.align		4
        /*0018*/ 	.word	0x00000000
	.align		4
        /*001c*/ 	.word	0xfffffffc


//--------------------- .text._Z18fct_ale_c_verticaliPKiPdPKdS3_S3_S3_S3_dS3_ --------------------------
	.section	.text._Z18fct_ale_c_verticaliPKiPdPKdS3_S3_S3_S3_dS3_,"ax",@progbits
	.align	128
        .global         _Z18fct_ale_c_verticaliPKiPdPKdS3_S3_S3_S3_dS3_
        .type           _Z18fct_ale_c_verticaliPKiPdPKdS3_S3_S3_S3_dS3_,@function
        .size           _Z18fct_ale_c_verticaliPKiPdPKdS3_S3_S3_S3_dS3_,(.L_x_22 - _Z18fct_ale_c_verticaliPKiPdPKdS3_S3_S3_S3_dS3_)
        .other          _Z18fct_ale_c_verticaliPKiPdPKdS3_S3_S3_S3_dS3_,@"STO_CUDA_ENTRY STV_DEFAULT"
_Z18fct_ale_c_verticaliPKiPdPKdS3_S3_S3_S3_dS3_:
.text._Z18fct_ale_c_verticaliPKiPdPKdS3_S3_S3_S3_dS3_:
[----:B------:R-:W-:Y:S01]  /*0000*/  LDC R1, c[0x0][0x37c] ;  /* 0x0000df00ff017b82 */ /* 0x000fe20000000800 */
[----:B------:R-:W0:Y:S07]  /*0010*/  S2R R0, SR_CTAID.X ;  /* 0x0000000000007919 */ /* 0x000e2e0000002500 */
[----:B------:R-:W0:Y:S01]  /*0020*/  LDC.64 R2, c[0x0][0x388] ;  /* 0x0000e200ff027b82 */ /* 0x000e220000000a00 */
[----:B------:R-:W1:Y:S01]  /*0030*/  LDCU.64 UR20, c[0x0][0x358] ;  /* 0x00006b00ff1477ac */ /* 0x000e620008000a00 */
[----:B0-----:R-:W-:-:S06]  /*0040*/  IMAD.WIDE.U32 R2, R0, 0x4, R2 ;  /* 0x0000000400027825 */ /* 0x001fcc00078e0002 */
[----:B-1----:R0:W2:Y:S02]  /*0050*/  LDG.E.CONSTANT R2, desc[UR20][R2.64] ;  /* 0x0000001402027981 */ /* 0x0020a4000c1e9900 */
[----:B0-----:R-:W0:Y:S01]  /*0060*/  S2R R3, SR_TID.X ;  /* 0x0000000000037919 */ /* 0x001e220000002100 */
[----:B--2---:R-:W-:-:S05]  /*0070*/  VIADD R4, R2, 0xffffffff ;  /* 0xffffffff02047836 */ /* 0x004fca0000000000 */
[----:B0-----:R-:W-:-:S13]  /*0080*/  ISETP.GE.AND P0, PT, R3, R4, PT ;  /* 0x000000040300720c */ /* 0x001fda0003f06270 */
[----:B------:R-:W-:Y:S05]  /*0090*/  @P0 EXIT ;  /* 0x000000000000094d */ /* 0x000fea0003800000 */
[----:B------:R-:W-:Y:S01]  /*00a0*/  IADD3 R9, PT, PT, R2, -0x2, -R3 ;  /* 0xfffffffe02097810 */ /* 0x000fe20007ffe803 */
[----:B------:R-:W0:Y:S01]  /*00b0*/  LDCU.64 UR22, c[0x0][0x3c0] ;  /* 0x00007800ff1677ac */ /* 0x000e220008000a00 */
[----:B------:R-:W-:Y:S02]  /*00c0*/  BSSY.RECONVERGENT B0, `(.L_x_0) ;  /* 0x000003f000007945 */ /* 0x000fe40003800200 */
[----:B------:R-:W-:-:S04]  /*00d0*/  LOP3.LUT R2, R9, 0x60, RZ, 0xc0, !PT ;  /* 0x0000006009027812 */ /* 0x000fc800078ec0ff */
[----:B------:R-:W-:-:S13]  /*00e0*/  ISETP.NE.AND P0, PT, R2, 0x60, PT ;  /* 0x000000600200780c */ /* 0x000fda0003f05270 */
[----:B0-----:R-:W-:Y:S05]  /*00f0*/  @!P0 BRA `(.L_x_1) ;  /* 0x0000000000ec8947 */ /* 0x001fea0003800000 */
[----:B------:R-:W0:Y:S01]  /*0100*/  LDCU UR4, c[0x0][0x380] ;  /* 0x00007000ff0477ac */ /* 0x000e220008000800 */
[----:B------:R-:W-:-:S05]  /*0110*/  LEA.HI R2, R9, 0x1, RZ, 0x1b ;  /* 0x0000000109027811 */ /* 0x000fca00078fd8ff */
[C---:B------:R-:W-:Y:S01]  /*0120*/  IMAD.SHL.U32 R5, R2.reuse, 0x20, RZ ;  /* 0x0000002002057824 */ /* 0x040fe200078e00ff */
[----:B------:R-:W-:-:S04]  /*0130*/  LOP3.LUT R2, R2, 0x3, RZ, 0xc0, !PT ;  /* 0x0000000302027812 */ /* 0x000fc800078ec0ff */
[----:B------:R-:W-:Y:S01]  /*0140*/  LOP3.LUT R6, R5, 0x60, RZ, 0xc0, !PT ;  /* 0x0000006005067812 */ /* 0x000fe200078ec0ff */
[----:B------:R-:W-:Y:S02]  /*0150*/  IMAD.MOV R2, RZ, RZ, -R2 ;  /* 0x000000ffff027224 */ /* 0x000fe400078e0a02 */
[----:B0-----:R-:W-:Y:S02]  /*0160*/  IMAD R8, R0, UR4, R3 ;  /* 0x0000000400087c24 */ /* 0x001fe4000f8e0203 */
[----:B------:R-:W-:-:S07]  /*0170*/  IMAD.IADD R3, R3, 0x1, R6 ;  /* 0x0000000103037824 */ /* 0x000fce00078e0206 */
.L_x_4:
[----:B0-----:R-:W0:Y:S08]  /*0180*/  LDC.64 R28, c[0x0][0x3c8] ;  /* 0x0000f200ff1c7b82 */ /* 0x001e300000000a00 */
[----:B------:R-:W1:Y:S08]  /*0190*/  LDC.64 R6, c[0x0][0x3a0] ;  /* 0x0000e800ff067b82 */ /* 0x000e700000000a00 */
[----:B------:R-:W2:Y:S01]  /*01a0*/  LDC.64 R18, c[0x0][0x398] ;  /* 0x0000e600ff127b82 */ /* 0x000ea20000000a00 */
[----:B0-----:R-:W-:-:S07]  /*01b0*/  IMAD.WIDE R28, R8, 0x8, R28 ;  /* 0x00000008081c7825 */ /* 0x001fce00078e021c */
[----:B------:R-:W0:Y:S01]  /*01c0*/  LDC.64 R14, c[0x0][0x390] ;  /* 0x0000e400ff0e7b82 */ /* 0x000e220000000a00 */
[----:B------:R-:W3:Y:S01]  /*01d0*/  LDG.E.64.CONSTANT R28, desc[UR20][R28.64] ;  /* 0x000000141c1c7981 */ /* 0x000ee2000c1e9b00 */
[----:B-1----:R-:W-:-:S06]  /*01e0*/  IMAD.WIDE R6, R8, 0x8, R6 ;  /* 0x0000000808067825 */ /* 0x002fcc00078e0206 */
[----:B------:R-:W1:Y:S01]  /*01f0*/  LDC.64 R12, c[0x0][0x3b0] ;  /* 0x0000ec00ff0c7b82 */ /* 0x000e620000000a00 */
[----:B------:R-:W4:Y:S01]  /*0200*/  LDG.E.64.CONSTANT R6, desc[UR20][R6.64] ;  /* 0x0000001406067981 */ /* 0x000f22000c1e9b00 */
[----:B--2---:R-:W-:-:S06]  /*0210*/  IMAD.WIDE R18, R8, 0x8, R18 ;  /* 0x0000000808127825 */ /* 0x004fcc00078e0212 */
[----:B------:R-:W2:Y:S01]  /*0220*/  LDC.64 R22, c[0x0][0x3a8] ;  /* 0x0000ea00ff167b82 */ /* 0x000ea20000000a00 */
[----:B------:R-:W4:Y:S07]  /*0230*/  LDG.E.64.CONSTANT R18, desc[UR20][R18.64] ;  /* 0x0000001412127981 */ /* 0x000f2e000c1e9b00 */
[----:B------:R-:W5:Y:S01]  /*0240*/  LDC.64 R24, c[0x0][0x3b8] ;  /* 0x0000ee00ff187b82 */ /* 0x000f620000000a00 */
[----:B0-----:R-:W-:-:S05]  /*0250*/  IMAD.WIDE R14, R8, 0x8, R14 ;  /* 0x00000008080e7825 */ /* 0x001fca00078e020e */
[----:B------:R-:W4:Y:S01]  /*0260*/  LDG.E.64 R10, desc[UR20][R14.64] ;  /* 0x000000140e0a7981 */ /* 0x000f22000c1e1b00 */
[C---:B-1----:R-:W-:Y:S01]  /*0270*/  IMAD.WIDE R12, R8.reuse, 0x8, R12 ;  /* 0x00000008080c7825 */ /* 0x042fe200078e020c */
[----:B------:R-:W0:Y:S05]  /*0280*/  LDC.64 R32, c[0x0][0x3c0] ;  /* 0x0000f000ff207b82 */ /* 0x000e2a0000000a00 */
[----:B------:R-:W4:Y:S01]  /*0290*/  LDG.E.64.CONSTANT R12, desc[UR20][R12.64] ;  /* 0x000000140c0c7981 */ /* 0x000f22000c1e9b00 */
[C---:B--2---:R-:W-:Y:S02]  /*02a0*/  IMAD.WIDE R22, R8.reuse, 0x8, R22 ;  /* 0x0000000808167825 */ /* 0x044fe400078e0216 */
[----:B------:R-:W1:Y:S04]  /*02b0*/  LDC R5, c[0x0][0x3c4] ;  /* 0x0000f100ff057b82 */ /* 0x000e680000000800 */
[----:B------:R-:W2:Y:S01]  /*02c0*/  LDG.E.64.CONSTANT R22, desc[UR20][R22.64] ;  /* 0x0000001416167981 */ /* 0x000ea2000c1e9b00 */
[----:B-----5:R-:W-:-:S05]  /*02d0*/  IMAD.WIDE R24, R8, 0x8, R24 ;  /* 0x0000000808187825 */ /* 0x020fca00078e0218 */
[----:B------:R-:W5:Y:S04]  /*02e0*/  LDG.E.64.CONSTANT R16, desc[UR20][R24.64] ;  /* 0x0000001418107981 */ /* 0x000f68000c1e9b00 */
[----:B------:R0:W5:Y:S01]  /*02f0*/  LDG.E.64.CONSTANT R20, desc[UR20][R24.64+0x8] ;  /* 0x0000081418147981 */ /* 0x000162000c1e9b00 */
[----:B------:R-:W-:Y:S01]  /*0300*/  IMAD.MOV.U32 R26, RZ, RZ, 0x1 ;  /* 0x00000001ff1a7424 */ /* 0x000fe200078e00ff */
[----:B-1----:R-:W-:Y:S01]  /*0310*/  FSETP.GEU.AND P2, PT, |R5|, 6.5827683646048100446e-37, PT ;  /* 0x036000000500780b */ /* 0x002fe20003f4e200 */
[----:B------:R-:W-:Y:S01]  /*0320*/  VIADD R2, R2, 0x1 ;  /* 0x0000000102027836 */ /* 0x000fe20000000000 */
[----:B------:R-:W-:Y:S04]  /*0330*/  BSSY.RECONVERGENT B1, `(.L_x_2) ;  /* 0x0000013000017945 */ /* 0x000fe80003800200 */
[----:B------:R-:W-:Y:S01]  /*0340*/  ISETP.NE.AND P1, PT, R2, RZ, PT ;  /* 0x000000ff0200720c */ /* 0x000fe20003f25270 */
[----:B---3--:R-:W1:Y:S02]  /*0350*/  MUFU.RCP64H R27, R29 ;  /* 0x0000001d001b7308 */ /* 0x008e640000001800 */
[----:B-1----:R-:W-:-:S08]  /*0360*/  DFMA R30, -R28, R26, 1 ;  /* 0x3ff000001c1e742b */ /* 0x002fd0000000011a */
[----:B------:R-:W-:-:S08]  /*0370*/  DFMA R30, R30, R30, R30 ;  /* 0x0000001e1e1e722b */ /* 0x000fd0000000001e */
[----:B------:R-:W-:-:S08]  /*0380*/  DFMA R30, R26, R30, R26 ;  /* 0x0000001e1a1e722b */ /* 0x000fd0000000001a */
[----:B------:R-:W-:-:S08]  /*0390*/  DFMA R26, -R28, R30, 1 ;  /* 0x3ff000001c1a742b */ /* 0x000fd0000000011e */
[----:B------:R-:W-:-:S08]  /*03a0*/  DFMA R26, R30, R26, R30 ;  /* 0x0000001a1e1a722b */ /* 0x000fd0000000001e */
[----:B0-----:R-:W-:-:S08]  /*03b0*/  DMUL R30, R26, R32 ;  /* 0x000000201a1e7228 */ /* 0x001fd00000000000 */
[----:B------:R-:W-:-:S08]  /*03c0*/  DFMA R24, -R28, R30, R32 ;  /* 0x0000001e1c18722b */ /* 0x000fd00000000120 */
[----:B------:R-:W-:Y:S02]  /*03d0*/  DFMA R26, R26, R24, R30 ;  /* 0x000000181a1a722b */ /* 0x000fe4000000001e */
[----:B----4-:R-:W-:-:S08]  /*03e0*/  DFMA R6, -R18, R6, R10 ;  /* 0x000000061206722b */ /* 0x010fd0000000010a */
[----:B------:R-:W-:-:S05]  /*03f0*/  FFMA R10, RZ, R29, R27 ;  /* 0x0000001dff0a7223 */ /* 0x000fca000000001b */
[----:B------:R-:W-:Y:S01]  /*0400*/  FSETP.GT.AND P0, PT, |R10|, 1.469367938527859385e-39, PT ;  /* 0x001000000a00780b */ /* 0x000fe20003f04200 */
[----:B--2---:R-:W-:Y:S02]  /*0410*/  DFMA R12, R22, R12, R6 ;  /* 0x0000000c160c722b */ /* 0x004fe40000000006 */
[----:B-----5:R-:W-:-:S10]  /*0420*/  DADD R10, R16, -R20 ;  /* 0x00000000100a7229 */ /* 0x020fd40000000814 */
[----:B------:R-:W-:Y:S05]  /*0430*/  @P0 BRA P2, `(.L_x_3) ;  /* 0x0000000000080947 */ /* 0x000fea0001000000 */
[----:B------:R-:W-:-:S07]  /*0440*/  MOV R6, 0x460 ;  /* 0x0000046000067802 */ /* 0x000fce0000000f00 */
[----:B------:R-:W-:Y:S05]  /*0450*/  CALL.REL.NOINC `($__internal_0_$__cuda_sm20_div_rn_f64_full) ;  /* 0x0000000800c47944 */ /* 0x000fea0003c00000 */
.L_x_3:
[----:B------:R-:W-:Y:S05]  /*0460*/  BSYNC.RECONVERGENT B1 ;  /* 0x0000000000017941 */ /* 0x000fea0003800200 */
.L_x_2:
[----:B------:R-:W-:Y:S01]  /*0470*/  DFMA R10, R10, R26, R12 ;  /* 0x0000001a0a0a722b */ /* 0x000fe2000000000c */
[----:B------:R-:W-:-:S06]  /*0480*/  IADD3 R8, PT, PT, R8, 0x20, RZ ;  /* 0x0000002008087810 */ /* 0x000fcc0007ffe0ff */
[----:B------:R0:W-:Y:S01]  /*0490*/  STG.E.64 desc[UR20][R14.64], R10 ;  /* 0x0000000a0e007986 */ /* 0x0001e2000c101b14 */
[----:B------:R-:W-:Y:S05]  /*04a0*/  @P1 BRA `(.L_x_4) ;  /* 0xfffffffc00341947 */ /* 0x000fea000383ffff */
.L_x_1:
[----:B------:R-:W-:Y:S05]  /*04b0*/  BSYNC.RECONVERGENT B0 ;  /* 0x0000000000007941 */ /* 0x000fea0003800200 */
.L_x_0:
[----:B------:R-:W-:-:S13]  /*04c0*/  ISETP.GE.U32.AND P0, PT, R9, 0x60, PT ;  /* 0x000000600900780c */ /* 0x000fda0003f06070 */
[----:B------:R-:W-:Y:S05]  /*04d0*/  @!P0 EXIT ;  /* 0x000000000000894d */ /* 0x000fea0003800000 */
[----:B------:R-:W1:Y:S01]  /*04e0*/  LDCU.128 UR12, c[0x0][0x3a0] ;  /* 0x00007400ff0c77ac */ /* 0x000e620008000c00 */
[----:B------:R-:W2:Y:S01]  /*04f0*/  LDC R2, c[0x0][0x3c4] ;  /* 0x0000f100ff027b82 */ /* 0x000ea20000000800 */
[----:B------:R-:W-:Y:S01]  /*0500*/  BSSY.RECONVERGENT B0, `(.L_x_5) ;  /* 0x00000a5000007945 */ /* 0x000fe20003800200 */
[----:B------:R-:W3:Y:S01]  /*0510*/  LDCU.128 UR16, c[0x0][0x3b0] ;  /* 0x00007600ff1077ac */ /* 0x000ee20008000c00 */
[----:B------:R-:W4:Y:S05]  /*0520*/  LDCU.64 UR10, c[0x0][0x3c8] ;  /* 0x00007900ff0a77ac */ /* 0x000f2a0008000a00 */
[----:B------:R-:W0:Y:S01]  /*0530*/  LDC.64 R24, c[0x0][0x390] ;  /* 0x0000e400ff187b82 */ /* 0x000e220000000a00 */
[----:B------:R-:W5:Y:S07]  /*0540*/  LDCU UR24, c[0x0][0x380] ;  /* 0x00007000ff1877ac */ /* 0x000f6e0008000800 */
[----:B------:R-:W0:Y:S01]  /*0550*/  LDC.64 R22, c[0x0][0x398] ;  /* 0x0000e600ff167b82 */ /* 0x000e220000000a00 */
[----:B-1----:R-:W-:-:S02]  /*0560*/  UIADD3 UR12, UP0, UPT, UR12, 0x200, URZ ;  /* 0x000002000c0c7890 */ /* 0x002fc4000ff1e0ff */
[----:B------:R-:W-:Y:S02]  /*0570*/  UIADD3 UR8, UP1, UPT, UR14, 0x200, URZ ;  /* 0x000002000e087890 */ /* 0x000fe4000ff3e0ff */
[----:B------:R-:W-:Y:S02]  /*0580*/  UIADD3.X UR13, UPT, UPT, URZ, UR13, URZ, UP0, !UPT ;  /* 0x0000000dff0d7290 */ /* 0x000fe400087fe4ff */
[----:B------:R-:W-:Y:S02]  /*0590*/  UIADD3.X UR9, UPT, UPT, URZ, UR15, URZ, UP1, !UPT ;  /* 0x0000000fff097290 */ /* 0x000fe40008ffe4ff */
[----:B---3--:R-:W-:Y:S02]  /*05a0*/  UIADD3 UR6, UP1, UPT, UR16, 0x200, URZ ;  /* 0x0000020010067890 */ /* 0x008fe4000ff3e0ff */
[----:B------:R-:W-:Y:S02]  /*05b0*/  UIADD3 UR4, UP2, UPT, UR18, 0x200, URZ ;  /* 0x0000020012047890 */ /* 0x000fe4000ff5e0ff */
[----:B----4-:R-:W-:Y:S01]  /*05c0*/  UIADD3 UR10, UP0, UPT, UR10, 0x200, URZ ;  /* 0x000002000a0a7890 */ /* 0x010fe2000ff1e0ff */
[----:B-----5:R-:W-:Y:S01]  /*05d0*/  IMAD R0, R0, UR24, R3 ;  /* 0x0000001800007c24 */ /* 0x020fe2000f8e0203 */
[----:B------:R-:W1:Y:S01]  /*05e0*/  LDCU.64 UR14, c[0x0][0x3c0] ;  /* 0x00007800ff0e77ac */ /* 0x000e620008000a00 */
[----:B------:R-:W-:-:S02]  /*05f0*/  UIADD3.X UR7, UPT, UPT, URZ, UR17, URZ, UP1, !UPT ;  /* 0x00000011ff077290 */ /* 0x000fc40008ffe4ff */
[----:B------:R-:W-:Y:S02]  /*0600*/  UIADD3.X UR5, UPT, UPT, URZ, UR19, URZ, UP2, !UPT ;  /* 0x00000013ff057290 */ /* 0x000fe400097fe4ff */
[----:B------:R-:W-:-:S12]  /*0610*/  UIADD3.X UR11, UPT, UPT, URZ, UR11, URZ, UP0, !UPT ;  /* 0x0000000bff0b7290 */ /* 0x000fd800087fe4ff */
.L_x_14:
[----:B------:R-:W-:Y:S02]  /*0620*/  IMAD.U32 R20, RZ, RZ, UR10 ;  /* 0x0000000aff147e24 */ /* 0x000fe4000f8e00ff */
[----:B------:R-:W-:Y:S02]  /*0630*/  IMAD.U32 R21, RZ, RZ, UR11 ;  /* 0x0000000bff157e24 */ /* 0x000fe4000f8e00ff */
[----:B------:R-:W-:-:S05]  /*0640*/  IMAD.WIDE R20, R0, 0x8, R20 ;  /* 0x0000000800147825 */ /* 0x000fca00078e0214 */
[----:B---3--:R-:W3:Y:S01]  /*0650*/  LDG.E.64.CONSTANT R28, desc[UR20][R20.64+-0x200] ;  /* 0xfffe0014141c7981 */ /* 0x008ee2000c1e9b00 */
[----:B------:R-:W-:Y:S01]  /*0660*/  IMAD.MOV.U32 R6, RZ, RZ, 0x1 ;  /* 0x00000001ff067424 */ /* 0x000fe200078e00ff */
[----:B------:R-:W-:Y:S01]  /*0670*/  MOV R12, UR8 ;  /* 0x00000008000c7c02 */ /* 0x000fe20008000f00 */
[----:B0-----:R-:W-:Y:S02]  /*0680*/  IMAD.U32 R14, RZ, RZ, UR12 ;  /* 0x0000000cff0e7e24 */ /* 0x001fe4000f8e00ff */
[----:B------:R-:W-:Y:S02]  /*0690*/  IMAD.U32 R15, RZ, RZ, UR13 ;  /* 0x0000000dff0f7e24 */ /* 0x000fe4000f8e00ff */
[----:B------:R-:W-:-:S04]  /*06a0*/  IMAD.WIDE R18, R0, 0x8, R24 ;  /* 0x0000000800127825 */ /* 0x000fc800078e0218 */
[C---:B------:R-:W-:Y:S01]  /*06b0*/  IMAD.WIDE R16, R0.reuse, 0x8, R22 ;  /* 0x0000000800107825 */ /* 0x040fe200078e0216 */
[----:B------:R-:W4:Y:S03]  /*06c0*/  LDG.E.64 R30, desc[UR20][R18.64] ;  /* 0x00000014121e7981 */ /* 0x000f26000c1e1b00 */
[----:B------:R-:W-:Y:S01]  /*06d0*/  IMAD.WIDE R14, R0, 0x8, R14 ;  /* 0x00000008000e7825 */ /* 0x000fe200078e020e */
[----:B------:R-:W4:Y:S03]  /*06e0*/  LDG.E.64.CONSTANT R32, desc[UR20][R16.64] ;  /* 0x0000001410207981 */ /* 0x000f26000c1e9b00 */
[----:B------:R-:W-:Y:S01]  /*06f0*/  IMAD.U32 R13, RZ, RZ, UR9 ;  /* 0x00000009ff0d7e24 */ /* 0x000fe2000f8e00ff */
[----:B------:R-:W4:Y:S01]  /*0700*/  LDG.E.64.CONSTANT R36, desc[UR20][R14.64+-0x200] ;  /* 0xfffe00140e247981 */ /* 0x000f22000c1e9b00 */
[----:B------:R-:W-:-:S02]  /*0710*/  IMAD.U32 R10, RZ, RZ, UR6 ;  /* 0x00000006ff0a7e24 */ /* 0x000fc4000f8e00ff */
[----:B------:R-:W-:Y:S02]  /*0720*/  IMAD.U32 R11, RZ, RZ, UR7 ;  /* 0x00000007ff0b7e24 */ /* 0x000fe4000f8e00ff */
[----:B------:R-:W-:-:S04]  /*0730*/  IMAD.WIDE R12, R0, 0x8, R12 ;  /* 0x00000008000c7825 */ /* 0x000fc800078e020c */
[----:B------:R-:W-:Y:S01]  /*0740*/  IMAD.WIDE R10, R0, 0x8, R10 ;  /* 0x00000008000a7825 */ /* 0x000fe200078e020a */
[----:B------:R-:W5:Y:S04]  /*0750*/  LDG.E.64.CONSTANT R38, desc[UR20][R12.64+-0x200] ;  /* 0xfffe00140c267981 */ /* 0x000f68000c1e9b00 */
[----:B------:R-:W5:Y:S01]  /*0760*/  LDG.E.64.CONSTANT R40, desc[UR20][R10.64+-0x200] ;  /* 0xfffe00140a287981 */ /* 0x000f62000c1e9b00 */
[----:B---3--:R-:W0:Y:S02]  /*0770*/  MUFU.RCP64H R7, R29 ;  /* 0x0000001d00077308 */ /* 0x008e240000001800 */
[----:B0-----:R-:W-:-:S08]  /*0780*/  DFMA R8, -R28, R6, 1 ;  /* 0x3ff000001c08742b */ /* 0x001fd00000000106 */
[----:B------:R-:W-:-:S08]  /*0790*/  DFMA R8, R8, R8, R8 ;  /* 0x000000080808722b */ /* 0x000fd00000000008 */
[----:B------:R-:W-:-:S08]  /*07a0*/  DFMA R8, R6, R8, R6 ;  /* 0x000000080608722b */ /* 0x000fd00000000006 */
[----:B------:R-:W-:-:S08]  /*07b0*/  DFMA R26, -R28, R8, 1 ;  /* 0x3ff000001c1a742b */ /* 0x000fd00000000108 */
[----:B------:R-:W-:Y:S01]  /*07c0*/  DFMA R26, R8, R26, R8 ;  /* 0x0000001a081a722b */ /* 0x000fe20000000008 */
[----:B------:R-:W-:Y:S02]  /*07d0*/  IMAD.U32 R8, RZ, RZ, UR4 ;  /* 0x00000004ff087e24 */ /* 0x000fe4000f8e00ff */
[----:B------:R-:W-:-:S05]  /*07e0*/  IMAD.U32 R9, RZ, RZ, UR5 ;  /* 0x00000005ff097e24 */ /* 0x000fca000f8e00ff */
[----:B-1----:R-:W-:Y:S01]  /*07f0*/  DMUL R6, R26, UR14 ;  /* 0x0000000e1a067c28 */ /* 0x002fe20008000000 */
[----:B------:R-:W-:-:S07]  /*0800*/  IMAD.WIDE R8, R0, 0x8, R8 ;  /* 0x0000000800087825 */ /* 0x000fce00078e0208 */
[----:B------:R-:W-:-:S08]  /*0810*/  DFMA R34, -R28, R6, UR14 ;  /* 0x0000000e1c227e2b */ /* 0x000fd00008000106 */
[----:B------:R-:W-:Y:S02]  /*0820*/  DFMA R26, R26, R34, R6 ;  /* 0x000000221a1a722b */ /* 0x000fe40000000006 */
[----:B------:R-:W3:Y:S04]  /*0830*/  LDG.E.64.CONSTANT R34, desc[UR20][R8.64+-0x200] ;  /* 0xfffe001408227981 */ /* 0x000ee8000c1e9b00 */
[----:B------:R-:W3:Y:S04]  /*0840*/  LDG.E.64.CONSTANT R6, desc[UR20][R8.64+-0x1f8] ;  /* 0xfffe081408067981 */ /* 0x000ee8000c1e9b00 */
[----:B------:R-:W-:Y:S01]  /*0850*/  FFMA R5, RZ, R29, R27 ;  /* 0x0000001dff057223 */ /* 0x000fe2000000001b */
[----:B--2---:R-:W-:-:S04]  /*0860*/  FSETP.GEU.AND P1, PT, |R2|, 6.5827683646048100446e-37, PT ;  /* 0x036000000200780b */ /* 0x004fc80003f2e200 */
[----:B------:R-:W-:Y:S01]  /*0870*/  FSETP.GT.AND P0, PT, |R5|, 1.469367938527859385e-39, PT ;  /* 0x001000000500780b */ /* 0x000fe20003f04200 */
[----:B----4-:R-:W-:Y:S01]  /*0880*/  DFMA R36, -R32, R36, R30 ;  /* 0x000000242024722b */ /* 0x010fe2000000011e */
[----:B------:R-:W-:Y:S07]  /*0890*/  BSSY.RECONVERGENT B1, `(.L_x_6) ;  /* 0x0000006000017945 */ /* 0x000fee0003800200 */
[----:B-----5:R-:W-:Y:S02]  /*08a0*/  DFMA R36, R38, R40, R36 ;  /* 0x000000282624722b */ /* 0x020fe40000000024 */
[----:B---3--:R-:W-:-:S02]  /*08b0*/  DADD R34, R34, -R6 ;  /* 0x0000000022227229 */ /* 0x008fc40000000806 */
[----:B------:R-:W-:Y:S09]  /*08c0*/  @P0 BRA P1, `(.L_x_7) ;  /* 0x0000000000080947 */ /* 0x000ff20000800000 */
[----:B------:R-:W-:-:S07]  /*08d0*/  MOV R6, 0x8f0 ;  /* 0x000008f000067802 */ /* 0x000fce0000000f00 */
[----:B------:R-:W-:Y:S05]  /*08e0*/  CALL.REL.NOINC `($__internal_0_$__cuda_sm20_div_rn_f64_full) ;  /* 0x0000000400a07944 */ /* 0x000fea0003c00000 */
.L_x_7:
[----:B------:R-:W-:Y:S05]  /*08f0*/  BSYNC.RECONVERGENT B1 ;  /* 0x0000000000017941 */ /* 0x000fea0003800200 */
.L_x_6:
[----:B------:R-:W2:Y:S01]  /*0900*/  LDG.E.64.CONSTANT R28, desc[UR20][R20.64+-0x100] ;  /* 0xffff0014141c7981 */ /* 0x000ea2000c1e9b00 */
[----:B------:R-:W-:Y:S01]  /*0910*/  MOV R6, 0x1 ;  /* 0x0000000100067802 */ /* 0x000fe20000000f00 */
[----:B------:R-:W-:Y:S02]  /*0920*/  DFMA R40, R34, R26, R36 ;  /* 0x0000001a2228722b */ /* 0x000fe40000000024 */
[----:B------:R-:W3:Y:S04]  /*0930*/  LDG.E.64.CONSTANT R26, desc[UR20][R16.64+0x100] ;  /* 0x00010014101a7981 */ /* 0x000ee8000c1e9b00 */
[----:B------:R-:W4:Y:S04]  /*0940*/  LDG.E.64.CONSTANT R36, desc[UR20][R12.64+-0x100] ;  /* 0xffff00140c247981 */ /* 0x000f28000c1e9b00 */
[----:B------:R-:W4:Y:S01]  /*0950*/  LDG.E.64.CONSTANT R38, desc[UR20][R10.64+-0x100] ;  /* 0xffff00140a267981 */ /* 0x000f22000c1e9b00 */
[----:B--2---:R-:W0:Y:S02]  /*0960*/  MUFU.RCP64H R7, R29 ;  /* 0x0000001d00077308 */ /* 0x004e240000001800 */
[----:B0-----:R-:W-:-:S08]  /*0970*/  DFMA R30, -R28, R6, 1 ;  /* 0x3ff000001c1e742b */ /* 0x001fd00000000106 */
[----:B------:R-:W-:-:S08]  /*0980*/  DFMA R30, R30, R30, R30 ;  /* 0x0000001e1e1e722b */ /* 0x000fd0000000001e */
[----:B------:R-:W-:Y:S01]  /*0990*/  DFMA R30, R6, R30, R6 ;  /* 0x0000001e061e722b */ /* 0x000fe20000000006 */
[----:B------:R-:W3:Y:S07]  /*09a0*/  LDG.E.64 R6, desc[UR20][R18.64+0x100] ;  /* 0x0001001412067981 */ /* 0x000eee000c1e1b00 */
[----:B------:R-:W-:-:S08]  /*09b0*/  DFMA R42, -R28, R30, 1 ;  /* 0x3ff000001c2a742b */ /* 0x000fd0000000011e */
[----:B------:R-:W-:Y:S01]  /*09c0*/  DFMA R42, R30, R42, R30 ;  /* 0x0000002a1e2a722b */ /* 0x000fe2000000001e */
[----:B------:R-:W3:Y:S07]  /*09d0*/  LDG.E.64.CONSTANT R30, desc[UR20][R14.64+-0x100] ;  /* 0xffff00140e1e7981 */ /* 0x000eee000c1e9b00 */
[----:B------:R-:W-:-:S08]  /*09e0*/  DMUL R32, R42, UR14 ;  /* 0x0000000e2a207c28 */ /* 0x000fd00008000000 */
[----:B------:R-:W-:-:S08]  /*09f0*/  DFMA R34, -R28, R32, UR14 ;  /* 0x0000000e1c227e2b */ /* 0x000fd00008000120 */
[----:B------:R-:W-:Y:S02]  /*0a00*/  DFMA R42, R42, R34, R32 ;  /* 0x000000222a2a722b */ /* 0x000fe40000000020 */
[----:B------:R-:W2:Y:S04]  /*0a10*/  LDG.E.64.CONSTANT R34, desc[UR20][R8.64+-0x100] ;  /* 0xffff001408227981 */ /* 0x000ea8000c1e9b00 */
[----:B------:R-:W2:Y:S04]  /*0a20*/  LDG.E.64.CONSTANT R32, desc[UR20][R8.64+-0xf8] ;  /* 0xffff081408207981 */ /* 0x000ea8000c1e9b00 */
[----:B------:R0:W-:Y:S01]  /*0a30*/  STG.E.64 desc[UR20][R18.64], R40 ;  /* 0x0000002812007986 */ /* 0x0001e2000c101b14 */
[----:B------:R-:W-:Y:S01]  /*0a40*/  FFMA R5, RZ, R29, R43 ;  /* 0x0000001dff057223 */ /* 0x000fe2000000002b */
[----:B------:R-:W-:-:S04]  /*0a50*/  FSETP.GEU.AND P1, PT, |R2|, 6.5827683646048100446e-37, PT ;  /* 0x036000000200780b */ /* 0x000fc80003f2e200 */
[----:B------:R-:W-:Y:S01]  /*0a60*/  FSETP.GT.AND P0, PT, |R5|, 1.469367938527859385e-39, PT ;  /* 0x001000000500780b */ /* 0x000fe20003f04200 */
[----:B------:R-:W-:Y:S01]  /*0a70*/  BSSY.RECONVERGENT B1, `(.L_x_8) ;  /* 0x0000009000017945 */ /* 0x000fe20003800200 */
[----:B---3--:R-:W-:-:S08]  /*0a80*/  DFMA R6, -R26, R30, R6 ;  /* 0x0000001e1a06722b */ /* 0x008fd00000000106 */
[----:B----4-:R-:W-:Y:S02]  /*0a90*/  DFMA R36, R36, R38, R6 ;  /* 0x000000262424722b */ /* 0x010fe40000000006 */
[----:B--2---:R-:W-:Y:S01]  /*0aa0*/  DADD R34, R34, -R32 ;  /* 0x0000000022227229 */ /* 0x004fe20000000820 */
[----:B0-----:R-:W-:Y:S10]  /*0ab0*/  @P0 BRA P1, `(.L_x_9) ;  /* 0x0000000000100947 */ /* 0x001ff40000800000 */
[----:B------:R-:W-:-:S07]  /*0ac0*/  MOV R6, 0xae0 ;  /* 0x00000ae000067802 */ /* 0x000fce0000000f00 */
[----:B------:R-:W-:Y:S05]  /*0ad0*/  CALL.REL.NOINC `($__internal_0_$__cuda_sm20_div_rn_f64_full) ;  /* 0x0000000400247944 */ /* 0x000fea0003c00000 */
[----:B------:R-:W-:Y:S02]  /*0ae0*/  IMAD.MOV.U32 R42, RZ, RZ, R26 ;  /* 0x000000ffff2a7224 */ /* 0x000fe400078e001a */
[----:B------:R-:W-:-:S07]  /*0af0*/  IMAD.MOV.U32 R43, RZ, RZ, R27 ;  /* 0x000000ffff2b7224 */ /* 0x000fce00078e001b */
.L_x_9:
[----:B------:R-:W-:Y:S05]  /*0b00*/  BSYNC.RECONVERGENT B1 ;  /* 0x0000000000017941 */ /* 0x000fea0003800200 */
.L_x_8:
[----:B------:R-:W2:Y:S01]  /*0b10*/  LDG.E.64.CONSTANT R28, desc[UR20][R20.64] ;  /* 0x00000014141c7981 */ /* 0x000ea2000c1e9b00 */
[----:B------:R-:W-:Y:S01]  /*0b20*/  IMAD.MOV.U32 R6, RZ, RZ, 0x1 ;  /* 0x00000001ff067424 */ /* 0x000fe200078e00ff */
[----:B------:R-:W-:Y:S02]  /*0b30*/  DFMA R42, R34, R42, R36 ;  /* 0x0000002a222a722b */ /* 0x000fe40000000024 */
[----:B------:R-:W3:Y:S04]  /*0b40*/  LDG.E.64 R30, desc[UR20][R18.64+0x200] ;  /* 0x00020014121e7981 */ /* 0x000ee8000c1e1b00 */
[----:B------:R-:W3:Y:S04]  /*0b50*/  LDG.E.64.CONSTANT R32, desc[UR20][R16.64+0x200] ;  /* 0x0002001410207981 */ /* 0x000ee8000c1e9b00 */
[----:B------:R-:W3:Y:S04]  /*0b60*/  LDG.E.64.CONSTANT R36, desc[UR20][R14.64] ;  /* 0x000000140e247981 */ /* 0x000ee8000c1e9b00 */
[----:B------:R-:W4:Y:S04]  /*0b70*/  LDG.E.64.CONSTANT R38, desc[UR20][R12.64] ;  /* 0x000000140c267981 */ /* 0x000f28000c1e9b00 */
[----:B------:R-:W4:Y:S01]  /*0b80*/  LDG.E.64.CONSTANT R40, desc[UR20][R10.64] ;  /* 0x000000140a287981 */ /* 0x000f22000c1e9b00 */
[----:B--2---:R-:W0:Y:S02]  /*0b90*/  MUFU.RCP64H R7, R29 ;  /* 0x0000001d00077308 */ /* 0x004e240000001800 */
[----:B0-----:R-:W-:-:S08]  /*0ba0*/  DFMA R26, -R28, R6, 1 ;  /* 0x3ff000001c1a742b */ /* 0x001fd00000000106 */
[----:B------:R-:W-:-:S08]  /*0bb0*/  DFMA R26, R26, R26, R26 ;  /* 0x0000001a1a1a722b */ /* 0x000fd0000000001a */
[----:B------:R-:W-:-:S08]  /*0bc0*/  DFMA R26, R6, R26, R6 ;  /* 0x0000001a061a722b */ /* 0x000fd00000000006 */
[----:B------:R-:W-:-:S08]  /*0bd0*/  DFMA R6, -R28, R26, 1 ;  /* 0x3ff000001c06742b */ /* 0x000fd0000000011a */
[----:B------:R-:W-:-:S08]  /*0be0*/  DFMA R26, R26, R6, R26 ;  /* 0x000000061a1a722b */ /* 0x000fd0000000001a */
        /* <DEDUP_REMOVED lines=9> */
[----:B---3--:R-:W-:Y:S01]  /*0c80*/  DFMA R36, -R32, R36, R30 ;  /* 0x000000242024722b */ /* 0x008fe2000000011e */
[----:B------:R-:W-:Y:S07]  /*0c90*/  BSSY.RECONVERGENT B1, `(.L_x_10) ;  /* 0x0000006000017945 */ /* 0x000fee0003800200 */
[----:B----4-:R-:W-:Y:S02]  /*0ca0*/  DFMA R36, R38, R40, R36 ;  /* 0x000000282624722b */ /* 0x010fe40000000024 */
[----:B--2---:R-:W-:-:S02]  /*0cb0*/  DADD R34, R34, -R6 ;  /* 0x0000000022227229 */ /* 0x004fc40000000806 */
[----:B0-----:R-:W-:Y:S09]  /*0cc0*/  @P0 BRA P1, `(.L_x_11) ;  /* 0x0000000000080947 */ /* 0x001ff20000800000 */
[----:B------:R-:W-:-:S07]  /*0cd0*/  MOV R6, 0xcf0 ;  /* 0x00000cf000067802 */ /* 0x000fce0000000f00 */
[----:B------:R-:W-:Y:S05]  /*0ce0*/  CALL.REL.NOINC `($__internal_0_$__cuda_sm20_div_rn_f64_full) ;  /* 0x0000000000a07944 */ /* 0x000fea0003c00000 */
.L_x_11:
[----:B------:R-:W-:Y:S05]  /*0cf0*/  BSYNC.RECONVERGENT B1 ;  /* 0x0000000000017941 */ /* 0x000fea0003800200 */
.L_x_10:
[----:B------:R-:W2:Y:S04]  /*0d00*/  LDG.E.64.CONSTANT R28, desc[UR20][R20.64+0x100] ;  /* 0x00010014141c7981 */ /* 0x000ea8000c1e9b00 */
[----:B------:R-:W3:Y:S04]  /*0d10*/  LDG.E.64.CONSTANT R16, desc[UR20][R16.64+0x300] ;  /* 0x0003001410107981 */ /* 0x000ee8000c1e9b00 */
[----:B------:R-:W3:Y:S04]  /*0d20*/  LDG.E.64.CONSTANT R14, desc[UR20][R14.64+0x100] ;  /* 0x000100140e0e7981 */ /* 0x000ee8000c1e9b00 */
[----:B------:R-:W3:Y:S04]  /*0d30*/  LDG.E.64 R6, desc[UR20][R18.64+0x300] ;  /* 0x0003001412067981 */ /* 0x000ee8000c1e1b00 */
[----:B------:R-:W4:Y:S04]  /*0d40*/  LDG.E.64.CONSTANT R12, desc[UR20][R12.64+0x100] ;  /* 0x000100140c0c7981 */ /* 0x000f28000c1e9b00 */
[----:B------:R-:W4:Y:S04]  /*0d50*/  LDG.E.64.CONSTANT R10, desc[UR20][R10.64+0x100] ;  /* 0x000100140a0a7981 */ /* 0x000f28000c1e9b00 */
[----:B------:R-:W5:Y:S04]  /*0d60*/  LDG.E.64.CONSTANT R30, desc[UR20][R8.64+0x100] ;  /* 0x00010014081e7981 */ /* 0x000f68000c1e9b00 */
[----:B------:R-:W5:Y:S01]  /*0d70*/  LDG.E.64.CONSTANT R32, desc[UR20][R8.64+0x108] ;  /* 0x0001081408207981 */ /* 0x000f62000c1e9b00 */
[----:B------:R-:W-:Y:S01]  /*0d80*/  IMAD.MOV.U32 R38, RZ, RZ, 0x1 ;  /* 0x00000001ff267424 */ /* 0x000fe200078e00ff */
[----:B------:R-:W-:Y:S01]  /*0d90*/  DFMA R34, R34, R26, R36 ;  /* 0x0000001a2222722b */ /* 0x000fe20000000024 */
[----:B------:R-:W-:Y:S01]  /*0da0*/  FSETP.GEU.AND P1, PT, |R2|, 6.5827683646048100446e-37, PT ;  /* 0x036000000200780b */ /* 0x000fe20003f2e200 */
[----:B------:R-:W-:Y:S05]  /*0db0*/  BSSY.RECONVERGENT B1, `(.L_x_12) ;  /* 0x0000013000017945 */ /* 0x000fea0003800200 */
[----:B------:R0:W-:Y:S01]  /*0dc0*/  STG.E.64 desc[UR20][R18.64+0x200], R34 ;  /* 0x0002002212007986 */ /* 0x0001e2000c101b14 */
[----:B--2---:R-:W1:Y:S01]  /*0dd0*/  MUFU.RCP64H R39, R29 ;  /* 0x0000001d00277308 */ /* 0x004e620000001800 */
[----:B---3--:R-:W-:-:S02]  /*0de0*/  DFMA R6, -R16, R14, R6 ;  /* 0x0000000e1006722b */ /* 0x008fc40000000106 */
[----:B-1----:R-:W-:-:S06]  /*0df0*/  DFMA R40, -R28, R38, 1 ;  /* 0x3ff000001c28742b */ /* 0x002fcc0000000126 */
[----:B----4-:R-:W-:Y:S02]  /*0e00*/  DFMA R10, R12, R10, R6 ;  /* 0x0000000a0c0a722b */ /* 0x010fe40000000006 */
[----:B------:R-:W-:Y:S02]  /*0e10*/  DFMA R40, R40, R40, R40 ;  /* 0x000000282828722b */ /* 0x000fe40000000028 */
[----:B-----5:R-:W-:-:S06]  /*0e20*/  DADD R8, R30, -R32 ;  /* 0x000000001e087229 */ /* 0x020fcc0000000820 */
[----:B------:R-:W-:-:S08]  /*0e30*/  DFMA R40, R38, R40, R38 ;  /* 0x000000282628722b */ /* 0x000fd00000000026 */
[----:B------:R-:W-:-:S08]  /*0e40*/  DFMA R20, -R28, R40, 1 ;  /* 0x3ff000001c14742b */ /* 0x000fd00000000128 */
[----:B------:R-:W-:-:S08]  /*0e50*/  DFMA R20, R40, R20, R40 ;  /* 0x000000142814722b */ /* 0x000fd00000000028 */
[----:B------:R-:W-:-:S08]  /*0e60*/  DMUL R38, R20, UR14 ;  /* 0x0000000e14267c28 */ /* 0x000fd00008000000 */
[----:B------:R-:W-:-:S08]  /*0e70*/  DFMA R40, -R28, R38, UR14 ;  /* 0x0000000e1c287e2b */ /* 0x000fd00008000126 */
[----:B------:R-:W-:-:S10]  /*0e80*/  DFMA R26, R20, R40, R38 ;  /* 0x00000028141a722b */ /* 0x000fd40000000026 */
[----:B------:R-:W-:-:S05]  /*0e90*/  FFMA R5, RZ, R29, R27 ;  /* 0x0000001dff057223 */ /* 0x000fca000000001b */
[----:B------:R-:W-:-:S13]  /*0ea0*/  FSETP.GT.AND P0, PT, |R5|, 1.469367938527859385e-39, PT ;  /* 0x001000000500780b */ /* 0x000fda0003f04200 */
[----:B0-----:R-:W-:Y:S05]  /*0eb0*/  @P0 BRA P1, `(.L_x_13) ;  /* 0x0000000000080947 */ /* 0x001fea0000800000 */
[----:B------:R-:W-:-:S07]  /*0ec0*/  MOV R6, 0xee0 ;  /* 0x00000ee000067802 */ /* 0x000fce0000000f00 */
[----:B------:R-:W-:Y:S05]  /*0ed0*/  CALL.REL.NOINC `($__internal_0_$__cuda_sm20_div_rn_f64_full) ;  /* 0x0000000000247944 */ /* 0x000fea0003c00000 */
.L_x_13:
[----:B------:R-:W-:Y:S05]  /*0ee0*/  BSYNC.RECONVERGENT B1 ;  /* 0x0000000000017941 */ /* 0x000fea0003800200 */
.L_x_12:
[----:B------:R-:W-:Y:S01]  /*0ef0*/  DFMA R8, R8, R26, R10 ;  /* 0x0000001a0808722b */ /* 0x000fe2000000000a */
[----:B------:R-:W-:Y:S01]  /*0f00*/  VIADD R3, R3, 0x80 ;  /* 0x0000008003037836 */ /* 0x000fe20000000000 */
[----:B------:R-:W-:-:S04]  /*0f10*/  IADD3 R0, PT, PT, R0, 0x80, RZ ;  /* 0x0000008000007810 */ /* 0x000fc80007ffe0ff */
[----:B------:R-:W-:Y:S01]  /*0f20*/  ISETP.GE.AND P0, PT, R3, R4, PT ;  /* 0x000000040300720c */ /* 0x000fe20003f06270 */
[----:B------:R3:W-:-:S12]  /*0f30*/  STG.E.64 desc[UR20][R18.64+0x300], R8 ;  /* 0x0003000812007986 */ /* 0x0007d8000c101b14 */
[----:B------:R-:W-:Y:S05]  /*0f40*/  @!P0 BRA `(.L_x_14) ;  /* 0xfffffff400b48947 */ /* 0x000fea000383ffff */
[----:B------:R-:W-:Y:S05]  /*0f50*/  BSYNC.RECONVERGENT B0 ;  /* 0x0000000000007941 */ /* 0x000fea0003800200 */
.L_x_5:
[----:B------:R-:W-:Y:S05]  /*0f60*/  EXIT ;  /* 0x000000000000794d */ /* 0x000fea0003800000 */
        .weak           $__internal_0_$__cuda_sm20_div_rn_f64_full
        .type           $__internal_0_$__cuda_sm20_div_rn_f64_full,@function
        .size           $__internal_0_$__cuda_sm20_div_rn_f64_full,(.L_x_22 - $__internal_0_$__cuda_sm20_div_rn_f64_full)
$__internal_0_$__cuda_sm20_div_rn_f64_full:
[C---:B------:R-:W-:Y:S01]  /*0f70*/  FSETP.GEU.AND P0, PT, |R29|.reuse, 1.469367938527859385e-39, PT ;  /* 0x001000001d00780b */ /* 0x040fe20003f0e200 */
[----:B------:R-:W-:Y:S01]  /*0f80*/  IMAD.MOV.U32 R30, RZ, RZ, 0x1 ;  /* 0x00000001ff1e7424 */ /* 0x000fe200078e00ff */
[C---:B------:R-:W-:Y:S01]  /*0f90*/  LOP3.LUT R26, R29.reuse, 0x800fffff, RZ, 0xc0, !PT ;  /* 0x800fffff1d1a7812 */ /* 0x040fe200078ec0ff */
[----:B------:R-:W-:Y:S01]  /*0fa0*/  IMAD.U32 R33, RZ, RZ, UR23 ;  /* 0x00000017ff217e24 */ /* 0x000fe2000f8e00ff */
[----:B------:R-:W-:Y:S01]  /*0fb0*/  LOP3.LUT R39, R29, 0x7ff00000, RZ, 0xc0, !PT ;  /* 0x7ff000001d277812 */ /* 0x000fe200078ec0ff */
[----:B------:R-:W-:Y:S01]  /*0fc0*/  IMAD.MOV.U32 R7, RZ, RZ, 0x1ca00000 ;  /* 0x1ca00000ff077424 */ /* 0x000fe200078e00ff */
[----:B------:R-:W-:Y:S01]  /*0fd0*/  LOP3.LUT R27, R26, 0x3ff00000, RZ, 0xfc, !PT ;  /* 0x3ff000001a1b7812 */ /* 0x000fe200078efcff */
[----:B------:R-:W-:Y:S01]  /*0fe0*/  IMAD.MOV.U32 R26, RZ, RZ, R28 ;  /* 0x000000ffff1a7224 */ /* 0x000fe200078e001c */
[----:B------:R-:W-:Y:S01]  /*0ff0*/  LOP3.LUT R5, R33, 0x7ff00000, RZ, 0xc0, !PT ;  /* 0x7ff0000021057812 */ /* 0x000fe200078ec0ff */
[----:B------:R-:W-:-:S03]  /*1000*/  IMAD.U32 R32, RZ, RZ, UR22 ;  /* 0x00000016ff207e24 */ /* 0x000fc6000f8e00ff */
[----:B------:R-:W-:Y:S01]  /*1010*/  ISETP.GE.U32.AND P2, PT, R5, R39, PT ;  /* 0x000000270500720c */ /* 0x000fe20003f46070 */
[----:B------:R-:W-:Y:S01]  /*1020*/  @!P0 DMUL R26, R28, 8.98846567431157953865e+307 ;  /* 0x7fe000001c1a8828 */ /* 0x000fe20000000000 */
[----:B------:R-:W-:-:S05]  /*1030*/  MOV R38, R5 ;  /* 0x0000000500267202 */ /* 0x000fca0000000f00 */
[----:B------:R-:W0:Y:S02]  /*1040*/  MUFU.RCP64H R31, R27 ;  /* 0x0000001b001f7308 */ /* 0x000e240000001800 */
[----:B0-----:R-:W-:-:S08]  /*1050*/  DFMA R40, R30, -R26, 1 ;  /* 0x3ff000001e28742b */ /* 0x001fd0000000081a */
[----:B------:R-:W-:-:S08]  /*1060*/  DFMA R40, R40, R40, R40 ;  /* 0x000000282828722b */ /* 0x000fd00000000028 */
[----:B------:R-:W-:Y:S01]  /*1070*/  DFMA R40, R30, R40, R30 ;  /* 0x000000281e28722b */ /* 0x000fe2000000001e */
[----:B------:R-:W-:Y:S02]  /*1080*/  SEL R30, R7, 0x63400000, !P2 ;  /* 0x63400000071e7807 */ /* 0x000fe40005000000 */
[----:B------:R-:W-:Y:S02]  /*1090*/  FSETP.GEU.AND P2, PT, |R33|, 1.469367938527859385e-39, PT ;  /* 0x001000002100780b */ /* 0x000fe40003f4e200 */
[----:B------:R-:W-:Y:S01]  /*10a0*/  LOP3.LUT R31, R30, 0x800fffff, R33, 0xf8, !PT ;  /* 0x800fffff1e1f7812 */ /* 0x000fe200078ef821 */
[----:B------:R-:W-:Y:S02]  /*10b0*/  IMAD.MOV.U32 R30, RZ, RZ, R32 ;  /* 0x000000ffff1e7224 */ /* 0x000fe400078e0020 */
[----:B------:R-:W-:-:S08]  /*10c0*/  DFMA R42, R40, -R26, 1 ;  /* 0x3ff00000282a742b */ /* 0x000fd0000000081a */
[----:B------:R-:W-:Y:S01]  /*10d0*/  DFMA R40, R40, R42, R40 ;  /* 0x0000002a2828722b */ /* 0x000fe20000000028 */
[----:B------:R-:W-:Y:S10]  /*10e0*/  @P2 BRA `(.L_x_15) ;  /* 0x0000000000202947 */ /* 0x000ff40003800000 */
[----:B------:R-:W-:-:S04]  /*10f0*/  LOP3.LUT R32, R29, 0x7ff00000, RZ, 0xc0, !PT ;  /* 0x7ff000001d207812 */ /* 0x000fc800078ec0ff */
[----:B------:R-:W-:-:S04]  /*1100*/  ISETP.GE.U32.AND P2, PT, R5, R32, PT ;  /* 0x000000200500720c */ /* 0x000fc80003f46070 */
[----:B------:R-:W-:-:S04]  /*1110*/  SEL R32, R7, 0x63400000, !P2 ;  /* 0x6340000007207807 */ /* 0x000fc80005000000 */
[----:B------:R-:W-:-:S04]  /*1120*/  LOP3.LUT R32, R32, 0x80000000, R33, 0xf8, !PT ;  /* 0x8000000020207812 */ /* 0x000fc800078ef821 */
[----:B------:R-:W-:Y:S01]  /*1130*/  LOP3.LUT R33, R32, 0x100000, RZ, 0xfc, !PT ;  /* 0x0010000020217812 */ /* 0x000fe200078efcff */
[----:B------:R-:W-:-:S06]  /*1140*/  IMAD.MOV.U32 R32, RZ, RZ, RZ ;  /* 0x000000ffff207224 */ /* 0x000fcc00078e00ff */
[----:B------:R-:W-:-:S10]  /*1150*/  DFMA R30, R30, 2, -R32 ;  /* 0x400000001e1e782b */ /* 0x000fd40000000820 */
[----:B------:R-:W-:-:S07]  /*1160*/  LOP3.LUT R38, R31, 0x7ff00000, RZ, 0xc0, !PT ;  /* 0x7ff000001f267812 */ /* 0x000fce00078ec0ff */
.L_x_15:
[----:B------:R-:W-:Y:S01]  /*1170*/  DMUL R42, R40, R30 ;  /* 0x0000001e282a7228 */ /* 0x000fe20000000000 */
[----:B------:R-:W-:Y:S01]  /*1180*/  @!P0 LOP3.LUT R39, R27, 0x7ff00000, RZ, 0xc0, !PT ;  /* 0x7ff000001b278812 */ /* 0x000fe200078ec0ff */
[----:B------:R-:W-:Y:S06]  /*1190*/  BSSY.RECONVERGENT B2, `(.L_x_16) ;  /* 0x000003f000027945 */ /* 0x000fec0003800200 */
[----:B------:R-:W-:-:S08]  /*11a0*/  DFMA R32, R42, -R26, R30 ;  /* 0x8000001a2a20722b */ /* 0x000fd0000000001e */
[----:B------:R-:W-:Y:S01]  /*11b0*/  DFMA R32, R40, R32, R42 ;  /* 0x000000202820722b */ /* 0x000fe2000000002a */
[----:B------:R-:W-:-:S05]  /*11c0*/  VIADD R40, R38, 0xffffffff ;  /* 0xffffffff26287836 */ /* 0x000fca0000000000 */
[----:B------:R-:W-:Y:S01]  /*11d0*/  ISETP.GT.U32.AND P0, PT, R40, 0x7feffffe, PT ;  /* 0x7feffffe2800780c */ /* 0x000fe20003f04070 */
[----:B------:R-:W-:-:S05]  /*11e0*/  VIADD R40, R39, 0xffffffff ;  /* 0xffffffff27287836 */ /* 0x000fca0000000000 */
[----:B------:R-:W-:-:S13]  /*11f0*/  ISETP.GT.U32.OR P0, PT, R40, 0x7feffffe, P0 ;  /* 0x7feffffe2800780c */ /* 0x000fda0000704470 */
[----:B------:R-:W-:Y:S05]  /*1200*/  @P0 BRA `(.L_x_17) ;  /* 0x0000000000740947 */ /* 0x000fea0003800000 */
[----:B------:R-:W-:Y:S01]  /*1210*/  LOP3.LUT R38, R29, 0x7ff00000, RZ, 0xc0, !PT ;  /* 0x7ff000001d267812 */ /* 0x000fe200078ec0ff */
[----:B------:R-:W-:-:S03]  /*1220*/  IMAD.MOV.U32 R42, RZ, RZ, RZ ;  /* 0x000000ffff2a7224 */ /* 0x000fc600078e00ff */
[CC--:B------:R-:W-:Y:S02]  /*1230*/  VIADDMNMX R39, R5.reuse, -R38.reuse, 0xb9600000, !PT ;  /* 0xb960000005277446 */ /* 0x0c0fe40007800926 */
[----:B------:R-:W-:Y:S02]  /*1240*/  ISETP.GE.U32.AND P0, PT, R5, R38, PT ;  /* 0x000000260500720c */ /* 0x000fe40003f06070 */
[----:B------:R-:W-:Y:S02]  /*1250*/  VIMNMX R39, PT, PT, R39, 0x46a00000, PT ;  /* 0x46a0000027277848 */ /* 0x000fe40003fe0100 */
[----:B------:R-:W-:-:S05]  /*1260*/  SEL R38, R7, 0x63400000, !P0 ;  /* 0x6340000007267807 */ /* 0x000fca0004000000 */
[----:B------:R-:W-:-:S05]  /*1270*/  IMAD.IADD R38, R39, 0x1, -R38 ;  /* 0x0000000127267824 */ /* 0x000fca00078e0a26 */
[----:B------:R-:W-:-:S06]  /*1280*/  IADD3 R43, PT, PT, R38, 0x7fe00000, RZ ;  /* 0x7fe00000262b7810 */ /* 0x000fcc0007ffe0ff */
[----:B------:R-:W-:-:S10]  /*1290*/  DMUL R40, R32, R42 ;  /* 0x0000002a20287228 */ /* 0x000fd40000000000 */
[----:B------:R-:W-:-:S13]  /*12a0*/  FSETP.GTU.AND P0, PT, |R41|, 1.469367938527859385e-39, PT ;  /* 0x001000002900780b */ /* 0x000fda0003f0c200 */
[----:B------:R-:W-:Y:S05]  /*12b0*/  @P0 BRA `(.L_x_18) ;  /* 0x0000000000b00947 */ /* 0x000fea0003800000 */
[----:B------:R-:W-:-:S06]  /*12c0*/  DFMA R26, R32, -R26, R30 ;  /* 0x8000001a201a722b */ /* 0x000fcc000000001e */
[----:B------:R-:W-:-:S04]  /*12d0*/  IMAD.MOV.U32 R26, RZ, RZ, RZ ;  /* 0x000000ffff1a7224 */ /* 0x000fc800078e00ff */
[C---:B------:R-:W-:Y:S02]  /*12e0*/  FSETP.NEU.AND P0, PT, R27.reuse, RZ, PT ;  /* 0x000000ff1b00720b */ /* 0x040fe40003f0d000 */
[----:B------:R-:W-:-:S04]  /*12f0*/  LOP3.LUT R28, R27, 0x80000000, R29, 0x48, !PT ;  /* 0x800000001b1c7812 */ /* 0x000fc800078e481d */
[----:B------:R-:W-:-:S07]  /*1300*/  LOP3.LUT R27, R28, R43, RZ, 0xfc, !PT ;  /* 0x0000002b1c1b7212 */ /* 0x000fce00078efcff */
[----:B------:R-:W-:Y:S05]  /*1310*/  @!P0 BRA `(.L_x_18) ;  /* 0x0000000000988947 */ /* 0x000fea0003800000 */
[----:B------:R-:W-:Y:S01]  /*1320*/  IMAD.MOV R31, RZ, RZ, -R38 ;  /* 0x000000ffff1f7224 */ /* 0x000fe200078e0a26 */
[----:B------:R-:W-:Y:S01]  /*1330*/  DMUL.RP R26, R32, R26 ;  /* 0x0000001a201a7228 */ /* 0x000fe20000008000 */
[----:B------:R-:W-:Y:S01]  /*1340*/  IMAD.MOV.U32 R30, RZ, RZ, RZ ;  /* 0x000000ffff1e7224 */ /* 0x000fe200078e00ff */
[----:B------:R-:W-:-:S05]  /*1350*/  IADD3 R38, PT, PT, -R38, -0x43300000, RZ ;  /* 0xbcd0000026267810 */ /* 0x000fca0007ffe1ff */
[----:B------:R-:W-:-:S03]  /*1360*/  DFMA R30, R40, -R30, R32 ;  /* 0x8000001e281e722b */ /* 0x000fc60000000020 */
[----:B------:R-:W-:-:S07]  /*1370*/  LOP3.LUT R28, R27, R28, RZ, 0x3c, !PT ;  /* 0x0000001c1b1c7212 */ /* 0x000fce00078e3cff */
[----:B------:R-:W-:-:S04]  /*1380*/  FSETP.NEU.AND P0, PT, |R31|, R38, PT ;  /* 0x000000261f00720b */ /* 0x000fc80003f0d200 */
[----:B------:R-:W-:Y:S02]  /*1390*/  FSEL R26, R26, R40, !P0 ;  /* 0x000000281a1a7208 */ /* 0x000fe40004000000 */
[----:B------:R-:W-:-:S03]  /*13a0*/  FSEL R27, R28, R41, !P0 ;  /* 0x000000291c1b7208 */ /* 0x000fc60004000000 */
[----:B------:R-:W-:Y:S01]  /*13b0*/  IMAD.MOV.U32 R40, RZ, RZ, R26 ;  /* 0x000000ffff287224 */ /* 0x000fe200078e001a */
[----:B------:R-:W-:Y:S01]  /*13c0*/  MOV R41, R27 ;  /* 0x0000001b00297202 */ /* 0x000fe20000000f00 */
[----:B------:R-:W-:Y:S06]  /*13d0*/  BRA `(.L_x_18) ;  /* 0x0000000000687947 */ /* 0x000fec0003800000 */
.L_x_17:
[----:B------:R-:W-:Y:S02]  /*13e0*/  IMAD.U32 R26, RZ, RZ, UR22 ;  /* 0x00000016ff1a7e24 */ /* 0x000fe4000f8e00ff */
[----:B------:R-:W-:-:S06]  /*13f0*/  IMAD.U32 R27, RZ, RZ, UR23 ;  /* 0x00000017ff1b7e24 */ /* 0x000fcc000f8e00ff */
[----:B------:R-:W-:-:S14]  /*1400*/  DSETP.NAN.AND P0, PT, R26, R26, PT ;  /* 0x0000001a1a00722a */ /* 0x000fdc0003f08000 */
[----:B------:R-:W-:Y:S05]  /*1410*/  @P0 BRA `(.L_x_19) ;  /* 0x00000000004c0947 */ /* 0x000fea0003800000 */
[----:B------:R-:W-:-:S14]  /*1420*/  DSETP.NAN.AND P0, PT, R28, R28, PT ;  /* 0x0000001c1c00722a */ /* 0x000fdc0003f08000 */
[----:B------:R-:W-:Y:S05]  /*1430*/  @P0 BRA `(.L_x_20) ;  /* 0x0000000000340947 */ /* 0x000fea0003800000 */
[----:B------:R-:W-:Y:S01]  /*1440*/  ISETP.NE.AND P0, PT, R38, R39, PT ;  /* 0x000000272600720c */ /* 0x000fe20003f05270 */
[----:B------:R-:W-:Y:S02]  /*1450*/  IMAD.MOV.U32 R40, RZ, RZ, 0x0 ;  /* 0x00000000ff287424 */ /* 0x000fe400078e00ff */
[----:B------:R-:W-:-:S10]  /*1460*/  IMAD.MOV.U32 R41, RZ, RZ, -0x80000 ;  /* 0xfff80000ff297424 */ /* 0x000fd400078e00ff */
[----:B------:R-:W-:Y:S05]  /*1470*/  @!P0 BRA `(.L_x_18) ;  /* 0x0000000000408947 */ /* 0x000fea0003800000 */
[----:B------:R-:W-:Y:S02]  /*1480*/  ISETP.NE.AND P0, PT, R38, 0x7ff00000, PT ;  /* 0x7ff000002600780c */ /* 0x000fe40003f05270 */
[----:B------:R-:W-:Y:S02]  /*1490*/  LOP3.LUT R29, R27, 0x80000000, R29, 0x48, !PT ;  /* 0x800000001b1d7812 */ /* 0x000fe400078e481d */
[----:B------:R-:W-:-:S13]  /*14a0*/  ISETP.EQ.OR P0, PT, R39, RZ, !P0 ;  /* 0x000000ff2700720c */ /* 0x000fda0004702670 */
[----:B------:R-:W-:Y:S01]  /*14b0*/  @P0 LOP3.LUT R5, R29, 0x7ff00000, RZ, 0xfc, !PT ;  /* 0x7ff000001d050812 */ /* 0x000fe200078efcff */
[----:B------:R-:W-:Y:S01]  /*14c0*/  @!P0 IMAD.MOV.U32 R40, RZ, RZ, RZ ;  /* 0x000000ffff288224 */ /* 0x000fe200078e00ff */
[----:B------:R-:W-:Y:S01]  /*14d0*/  @!P0 MOV R41, R29 ;  /* 0x0000001d00298202 */ /* 0x000fe20000000f00 */
[----:B------:R-:W-:Y:S02]  /*14e0*/  @P0 IMAD.MOV.U32 R40, RZ, RZ, RZ ;  /* 0x000000ffff280224 */ /* 0x000fe400078e00ff */
[----:B------:R-:W-:Y:S01]  /*14f0*/  @P0 IMAD.MOV.U32 R41, RZ, RZ, R5 ;  /* 0x000000ffff290224 */ /* 0x000fe200078e0005 */
[----:B------:R-:W-:Y:S06]  /*1500*/  BRA `(.L_x_18) ;  /* 0x00000000001c7947 */ /* 0x000fec0003800000 */
.L_x_20:
[----:B------:R-:W-:Y:S01]  /*1510*/  LOP3.LUT R5, R29, 0x80000, RZ, 0xfc, !PT ;  /* 0x000800001d057812 */ /* 0x000fe200078efcff */
[----:B------:R-:W-:-:S04]  /*1520*/  IMAD.MOV.U32 R40, RZ, RZ, R28 ;  /* 0x000000ffff287224 */ /* 0x000fc800078e001c */
[----:B------:R-:W-:Y:S01]  /*1530*/  IMAD.MOV.U32 R41, RZ, RZ, R5 ;  /* 0x000000ffff297224 */ /* 0x000fe200078e0005 */
[----:B------:R-:W-:Y:S06]  /*1540*/  BRA `(.L_x_18) ;  /* 0x00000000000c7947 */ /* 0x000fec0003800000 */
.L_x_19:
[----:B------:R-:W-:Y:S01]  /*1550*/  LOP3.LUT R5, R27, 0x80000, RZ, 0xfc, !PT ;  /* 0x000800001b057812 */ /* 0x000fe200078efcff */
[----:B------:R-:W-:-:S03]  /*1560*/  IMAD.MOV.U32 R40, RZ, RZ, R26 ;  /* 0x000000ffff287224 */ /* 0x000fc600078e001a */
[----:B------:R-:W-:-:S07]  /*1570*/  MOV R41, R5 ;  /* 0x0000000500297202 */ /* 0x000fce0000000f00 */
.L_x_18:
[----:B------:R-:W-:Y:S05]  /*1580*/  BSYNC.RECONVERGENT B2 ;  /* 0x0000000000027941 */ /* 0x000fea0003800200 */
.L_x_16:
[----:B------:R-:W-:Y:S02]  /*1590*/  IMAD.MOV.U32 R7, RZ, RZ, 0x0 ;  /* 0x00000000ff077424 */ /* 0x000fe400078e00ff */
[----:B------:R-:W-:Y:S02]  /*15a0*/  IMAD.MOV.U32 R26, RZ, RZ, R40 ;  /* 0x000000ffff1a7224 */ /* 0x000fe400078e0028 */
[----:B------:R-:W-:Y:S01]  /*15b0*/  IMAD.MOV.U32 R27, RZ, RZ, R41 ;  /* 0x000000ffff1b7224 */ /* 0x000fe200078e0029 */
[----:B------:R-:W-:Y:S06]  /*15c0*/  RET.REL.NODEC R6 `(_Z18fct_ale_c_verticaliPKiPdPKdS3_S3_S3_S3_dS3_) ;  /* 0xffffffe8068c7950 */ /* 0x000fec0003c3ffff */
.L_x_21:
[----:B------:R-:W-:-:S00]  /*15d0*/  BRA `(.L_x_21) ;  /* 0xfffffffc00fc7947 */ /* 0x000fc0000383ffff */
[----:B------:R-:W-:-:S00]  /*15e0*/  NOP ;  /* 0x0000000000007918 */ /* 0x000fc00000000000 */
        /* <DEDUP_REMOVED lines=9> */
.L_x_22:


//--------------------- .nv.shared.reserved.0     --------------------------
	.section	.nv.shared.reserved.0,"aw",@nobits
	.weak		__nv_reservedSMEM_offset_0_alias
	.size		__nv_reservedSMEM_offset_0_alias, 0, 64
	.other		__nv_reservedSMEM_offset_0_alias,@"STO_CUDA_RESERVED_SHARED STV_DEFAULT"
__nv_reservedSMEM_offset_0_alias:
	.zero		0
	.zero		64


//--------------------- .nv.constant0._Z18fct_ale_c_verticaliPKiPdPKdS3_S3_S3_S3_dS3_ --------------------------
	.section	.nv.constant0._Z18fct_ale_c_verticaliPKiPdPKdS3_S3_S3_S3_dS3_,"a",@progbits
	.sectionflags	@""
	.align	4
.nv.constant0._Z18fct_ale_c_verticaliPKiPdPKdS3_S3_S3_S3_dS3_:
	.zero		976


//--------------------- SYMBOLS --------------------------

	.type		.nv.reservedSmem.offset0,@object
	.size		.nv.reservedSmem.offset0,0x4
